//
// Generated by NVIDIA NVVM Compiler
//
// Compiler Build ID: CL-36424714
// Cuda compilation tools, release 13.0, V13.0.88
// Based on NVVM 20.0.0
//

.version 9.0
.target sm_100
.address_size 64

	// .globl	_Z16vector_add_half2PK7__half2S1_PS_m

.visible .entry _Z16vector_add_half2PK7__half2S1_PS_m(
	.param .u64 .ptr .align 1 _Z16vector_add_half2PK7__half2S1_PS_m_param_0,
	.param .u64 .ptr .align 1 _Z16vector_add_half2PK7__half2S1_PS_m_param_1,
	.param .u64 .ptr .align 1 _Z16vector_add_half2PK7__half2S1_PS_m_param_2,
	.param .u64 _Z16vector_add_half2PK7__half2S1_PS_m_param_3
)
{
	.reg .pred 	%p<2>;
	.reg .b32 	%r<10>;
	.reg .b64 	%rd<11>;

	ld.param.u64 	%rd2, [_Z16vector_add_half2PK7__half2S1_PS_m_param_0];
	ld.param.u64 	%rd3, [_Z16vector_add_half2PK7__half2S1_PS_m_param_1];
	ld.param.u64 	%rd4, [_Z16vector_add_half2PK7__half2S1_PS_m_param_2];
	ld.param.u64 	%rd5, [_Z16vector_add_half2PK7__half2S1_PS_m_param_3];
	mov.u32 	%r1, %ctaid.x;
	mov.u32 	%r2, %ntid.x;
	mov.u32 	%r3, %tid.x;
	mad.lo.s32 	%r4, %r1, %r2, %r3;
	cvt.s64.s32 	%rd1, %r4;
	setp.le.u64 	%p1, %rd5, %rd1;
	@%p1 bra 	$L__BB0_2;
	cvta.to.global.u64 	%rd8, %rd4;
	shl.b64 	%rd9, %rd1, 2;
	add.s64 	%rd6, %rd2, %rd9;
	// begin inline asm
	ld.global.nc.b32 %r5, [%rd6];
	// end inline asm
	add.s64 	%rd7, %rd3, %rd9;
	// begin inline asm
	ld.global.nc.b32 %r6, [%rd7];
	// end inline asm
	// begin inline asm
	{add.f16x2 %r7,%r5,%r6;
}
	// end inline asm
	add.s64 	%rd10, %rd8, %rd9;
	st.global.u32 	[%rd10], %r7;
$L__BB0_2:
	ret;

}
	// .globl	_Z15vector_add_vec2PK6float2S1_PS_m
.visible .entry _Z15vector_add_vec2PK6float2S1_PS_m(
	.param .u64 .ptr .align 1 _Z15vector_add_vec2PK6float2S1_PS_m_param_0,
	.param .u64 .ptr .align 1 _Z15vector_add_vec2PK6float2S1_PS_m_param_1,
	.param .u64 .ptr .align 1 _Z15vector_add_vec2PK6float2S1_PS_m_param_2,
	.param .u64 _Z15vector_add_vec2PK6float2S1_PS_m_param_3
)
{
	.reg .pred 	%p<3>;
	.reg .b32 	%r<5>;
	.reg .b32 	%f<13>;
	.reg .b64 	%rd<12>;

	ld.param.u64 	%rd3, [_Z15vector_add_vec2PK6float2S1_PS_m_param_0];
	ld.param.u64 	%rd4, [_Z15vector_add_vec2PK6float2S1_PS_m_param_1];
	ld.param.u64 	%rd5, [_Z15vector_add_vec2PK6float2S1_PS_m_param_2];
	ld.param.u64 	%rd6, [_Z15vector_add_vec2PK6float2S1_PS_m_param_3];
	mov.u32 	%r1, %ctaid.x;
	mov.u32 	%r2, %ntid.x;
	mov.u32 	%r3, %tid.x;
	mad.lo.s32 	%r4, %r1, %r2, %r3;
	cvt.s64.s32 	%rd1, %r4;
	setp.le.u64 	%p1, %rd6, %rd1;
	@%p1 bra 	$L__BB1_3;
	cvta.to.global.u64 	%rd9, %rd5;
	shl.b64 	%rd10, %rd1, 3;
	add.s64 	%rd7, %rd3, %rd10;
	// begin inline asm
	ld.global.nc.v2.f32 {%f5,%f6}, [%rd7];
	// end inline asm
	add.s64 	%rd8, %rd4, %rd10;
	// begin inline asm
	ld.global.nc.v2.f32 {%f7,%f8}, [%rd8];
	// end inline asm
	add.f32 	%f9, %f5, %f7;
	add.f32 	%f10, %f6, %f8;
	add.s64 	%rd2, %rd9, %rd10;
	st.global.v2.f32 	[%rd2], {%f9, %f10};
	add.s64 	%rd11, %rd6, -1;
	setp.le.u64 	%p2, %rd11, %rd1;
	@%p2 bra 	$L__BB1_3;
	mul.f32 	%f11, %f5, %f7;
	mul.f32 	%f12, %f6, %f8;
	st.global.v2.f32 	[%rd2+8], {%f11, %f12};
$L__BB1_3:
	ret;

}


// ===== COMPILED SASS (sm_100) =====

	.target	sm_100

	.elftype	@"ET_EXEC"


//--------------------- .note.nv.tkinfo           --------------------------
	.section	.note.nv.tkinfo,"",@"SHT_NOTE"
	.sectionflags	@"SHF_NOTE_NV_TKINFO"
	.tkinfo
        /*0018*/ 	.word	0x00000002
        /*0030*/ 	.string	""
        /*0030*/ 	.string	"ptxas"
        /*0030*/ 	.string	"Cuda compilation tools, release 13.0, V13.0.88"
        /*0030*/ 	.string	"Build cuda_13.0.r13.0/compiler.36424714_0"
        /*0030*/ 	.string	"-arch sm_100 -m 64 "



//--------------------- .note.nv.cuinfo           --------------------------
	.section	.note.nv.cuinfo,"",@"SHT_NOTE"
	.sectionflags	@"SHF_NOTE_NV_CUINFO"
        /*0018*/ 	.short	0x0002
        /*001a*/ 	.short	0x0064
        /*001c*/ 	.short	0x0082
	.zero		2


//--------------------- .nv.info                  --------------------------
	.section	.nv.info,"",@"SHT_CUDA_INFO"
	.align	4


	//----- nvinfo : EIATTR_REGCOUNT
	.align		4
        /*0000*/ 	.byte	0x04, 0x2f
        /*0002*/ 	.short	(.L_1 - .L_0)
	.align		4
.L_0:
        /*0004*/ 	.word	index@(_Z16vector_add_half2PK7__half2S1_PS_m)
        /*0008*/ 	.word	0x0000000c


	//----- nvinfo : EIATTR_FRAME_SIZE
	.align		4
.L_1:
        /*000c*/ 	.byte	0x04, 0x11
        /*000e*/ 	.short	(.L_3 - .L_2)
	.align		4
.L_2:
        /*0010*/ 	.word	index@(_Z16vector_add_half2PK7__half2S1_PS_m)
        /*0014*/ 	.word	0x00000000


	//----- nvinfo : EIATTR_REGCOUNT
	.align		4
.L_3:
        /*0018*/ 	.byte	0x04, 0x2f
        /*001a*/ 	.short	(.L_5 - .L_4)
	.align		4
.L_4:
        /*001c*/ 	.word	index@(_Z15vector_add_vec2PK6float2S1_PS_m)
        /*0020*/ 	.word	0x0000000c


	//----- nvinfo : EIATTR_FRAME_SIZE
	.align		4
.L_5:
        /*0024*/ 	.byte	0x04, 0x11
        /*0026*/ 	.short	(.L_7 - .L_6)
	.align		4
.L_6:
        /*0028*/ 	.word	index@(_Z15vector_add_vec2PK6float2S1_PS_m)
        /*002c*/ 	.word	0x00000000


	//----- nvinfo : EIATTR_MIN_STACK_SIZE
	.align		4
.L_7:
        /*0030*/ 	.byte	0x04, 0x12
        /*0032*/ 	.short	(.L_9 - .L_8)
	.align		4
.L_8:
        /*0034*/ 	.word	index@(_Z15vector_add_vec2PK6float2S1_PS_m)
        /*0038*/ 	.word	0x00000000


	//----- nvinfo : EIATTR_MIN_STACK_SIZE
	.align		4
.L_9:
        /*003c*/ 	.byte	0x04, 0x12
        /*003e*/ 	.short	(.L_11 - .L_10)
	.align		4
.L_10:
        /*0040*/ 	.word	index@(_Z16vector_add_half2PK7__half2S1_PS_m)
        /*0044*/ 	.word	0x00000000
.L_11:


//--------------------- .nv.compat                --------------------------
	.section	.nv.compat,"",@"SHT_CUDA_COMPAT_INFO"
	.align	4
        /*0000*/ 	.byte	0x02, 0x09, 0x00, 0x00, 0x02, 0x02, 0x01, 0x00, 0x02, 0x05, 0x05, 0x00, 0x03, 0x07, 0x01, 0x01
        /*0010*/ 	.byte	0x02, 0x03, 0x00, 0x00, 0x02, 0x06, 0x01, 0x00, 0x04, 0x0b, 0x08, 0x00, 0x09, 0x00, 0x00, 0x00
        /*0020*/ 	.byte	0x00, 0x00, 0x00, 0x00


//--------------------- .nv.info._Z15vector_add_vec2PK6float2S1_PS_m --------------------------
	.section	.nv.info._Z15vector_add_vec2PK6float2S1_PS_m,"",@"SHT_CUDA_INFO"
	.sectionflags	@""
	.align	4


	//----- nvinfo : EIATTR_CUDA_API_VERSION
	.align		4
        /*0000*/ 	.byte	0x04, 0x37
        /*0002*/ 	.short	(.L_13 - .L_12)
.L_12:
        /*0004*/ 	.word	0x00000082


	//----- nvinfo : EIATTR_KPARAM_INFO
	.align		4
.L_13:
        /*0008*/ 	.byte	0x04, 0x17
        /*000a*/ 	.short	(.L_15 - .L_14)
.L_14:
        /*000c*/ 	.word	0x00000000
        /*0010*/ 	.short	0x0003
        /*0012*/ 	.short	0x0018
        /*0014*/ 	.byte	0x00, 0xf0, 0x21, 0x00


	//----- nvinfo : EIATTR_KPARAM_INFO
	.align		4
.L_15:
        /*0018*/ 	.byte	0x04, 0x17
        /*001a*/ 	.short	(.L_17 - .L_16)
.L_16:
        /*001c*/ 	.word	0x00000000
        /*0020*/ 	.short	0x0002
        /*0022*/ 	.short	0x0010
        /*0024*/ 	.byte	0x00, 0xf5, 0x21, 0x00


	//----- nvinfo : EIATTR_KPARAM_INFO
	.align		4
.L_17:
        /*0028*/ 	.byte	0x04, 0x17
        /*002a*/ 	.short	(.L_19 - .L_18)
.L_18:
        /*002c*/ 	.word	0x00000000
        /*0030*/ 	.short	0x0001
        /*0032*/ 	.short	0x0008
        /*0034*/ 	.byte	0x00, 0xf5, 0x21, 0x00


	//----- nvinfo : EIATTR_KPARAM_INFO
	.align		4
.L_19:
        /*0038*/ 	.byte	0x04, 0x17
        /*003a*/ 	.short	(.L_21 - .L_20)
.L_20:
        /*003c*/ 	.word	0x00000000
        /*0040*/ 	.short	0x0000
        /*0042*/ 	.short	0x0000
        /*0044*/ 	.byte	0x00, 0xf5, 0x21, 0x00


	//----- nvinfo : EIATTR_SPARSE_MMA_MASK
	.align		4
.L_21:
        /*0048*/ 	.byte	0x03, 0x50
        /*004a*/ 	.short	0x0000


	//----- nvinfo : EIATTR_MAXREG_COUNT
	.align		4
        /*004c*/ 	.byte	0x03, 0x1b
        /*004e*/ 	.short	0x00ff


	//----- nvinfo : EIATTR_MERCURY_ISA_VERSION
	.align		4
        /*0050*/ 	.byte	0x03, 0x5f
        /*0052*/ 	.short	0x0101


	//----- nvinfo : EIATTR_VRC_CTA_INIT_COUNT
	.align		4
        /*0054*/ 	.byte	0x02, 0x4a
	.zero		1
	.zero		1


	//----- nvinfo : EIATTR_EXIT_INSTR_OFFSETS
	.align		4
        /*0058*/ 	.byte	0x04, 0x1c
        /*005a*/ 	.short	(.L_23 - .L_22)


	//   ....[0]....
.L_22:
        /*005c*/ 	.word	0x00000090


	//   ....[1]....
        /*0060*/ 	.word	0x000001f0


	//   ....[2]....
        /*0064*/ 	.word	0x00000230


	//----- nvinfo : EIATTR_CBANK_PARAM_SIZE
	.align		4
.L_23:
        /*0068*/ 	.byte	0x03, 0x19
        /*006a*/ 	.short	0x0020


	//----- nvinfo : EIATTR_PARAM_CBANK
	.align		4
        /*006c*/ 	.byte	0x04, 0x0a
        /*006e*/ 	.short	(.L_25 - .L_24)
	.align		4
.L_24:
        /*0070*/ 	.word	index@(.nv.constant0._Z15vector_add_vec2PK6float2S1_PS_m)
        /*0074*/ 	.short	0x0380
        /*0076*/ 	.short	0x0020


	//----- nvinfo : EIATTR_SW_WAR
	.align		4
.L_25:
        /*0078*/ 	.byte	0x04, 0x36
        /*007a*/ 	.short	(.L_27 - .L_26)
.L_26:
        /*007c*/ 	.word	0x00000008
.L_27:


//--------------------- .nv.info._Z16vector_add_half2PK7__half2S1_PS_m --------------------------
	.section	.nv.info._Z16vector_add_half2PK7__half2S1_PS_m,"",@"SHT_CUDA_INFO"
	.sectionflags	@""
	.align	4


	//----- nvinfo : EIATTR_CUDA_API_VERSION
	.align		4
        /*0000*/ 	.byte	0x04, 0x37
        /*0002*/ 	.short	(.L_29 - .L_28)
.L_28:
        /*0004*/ 	.word	0x00000082


	//----- nvinfo : EIATTR_KPARAM_INFO
	.align		4
.L_29:
        /*0008*/ 	.byte	0x04, 0x17
        /*000a*/ 	.short	(.L_31 - .L_30)
.L_30:
        /*000c*/ 	.word	0x00000000
        /*0010*/ 	.short	0x0003
        /*0012*/ 	.short	0x0018
        /*0014*/ 	.byte	0x00, 0xf0, 0x21, 0x00


	//----- nvinfo : EIATTR_KPARAM_INFO
	.align		4
.L_31:
        /*0018*/ 	.byte	0x04, 0x17
        /*001a*/ 	.short	(.L_33 - .L_32)
.L_32:
        /*001c*/ 	.word	0x00000000
        /*0020*/ 	.short	0x0002
        /*0022*/ 	.short	0x0010
        /*0024*/ 	.byte	0x00, 0xf5, 0x21, 0x00


	//----- nvinfo : EIATTR_KPARAM_INFO
	.align		4
.L_33:
        /*0028*/ 	.byte	0x04, 0x17
        /*002a*/ 	.short	(.L_35 - .L_34)
.L_34:
        /*002c*/ 	.word	0x00000000
        /*0030*/ 	.short	0x0001
        /*0032*/ 	.short	0x0008
        /*0034*/ 	.byte	0x00, 0xf5, 0x21, 0x00


	//----- nvinfo : EIATTR_KPARAM_INFO
	.align		4
.L_35:
        /*0038*/ 	.byte	0x04, 0x17
        /*003a*/ 	.short	(.L_37 - .L_36)
.L_36:
        /*003c*/ 	.word	0x00000000
        /*0040*/ 	.short	0x0000
        /*0042*/ 	.short	0x0000
        /*0044*/ 	.byte	0x00, 0xf5, 0x21, 0x00


	//----- nvinfo : EIATTR_SPARSE_MMA_MASK
	.align		4
.L_37:
        /*0048*/ 	.byte	0x03, 0x50
        /*004a*/ 	.short	0x0000


	//----- nvinfo : EIATTR_MAXREG_COUNT
	.align		4
        /*004c*/ 	.byte	0x03, 0x1b
        /*004e*/ 	.short	0x00ff


	//----- nvinfo : EIATTR_MERCURY_ISA_VERSION
	.align		4
        /*0050*/ 	.byte	0x03, 0x5f
        /*0052*/ 	.short	0x0101


	//----- nvinfo : EIATTR_VRC_CTA_INIT_COUNT
	.align		4
        /*0054*/ 	.byte	0x02, 0x4a
	.zero		1
	.zero		1


	//----- nvinfo : EIATTR_EXIT_INSTR_OFFSETS
	.align		4
        /*0058*/ 	.byte	0x04, 0x1c
        /*005a*/ 	.short	(.L_39 - .L_38)


	//   ....[0]....
.L_38:
        /*005c*/ 	.word	0x00000090


	//   ....[1]....
        /*0060*/ 	.word	0x00000190


	//----- nvinfo : EIATTR_CBANK_PARAM_SIZE
	.align		4
.L_39:
        /*0064*/ 	.byte	0x03, 0x19
        /*0066*/ 	.short	0x0020


	//----- nvinfo : EIATTR_PARAM_CBANK
	.align		4
        /*0068*/ 	.byte	0x04, 0x0a
        /*006a*/ 	.short	(.L_41 - .L_40)
	.align		4
.L_40:
        /*006c*/ 	.word	index@(.nv.constant0._Z16vector_add_half2PK7__half2S1_PS_m)
        /*0070*/ 	.short	0x0380
        /*0072*/ 	.short	0x0020


	//----- nvinfo : EIATTR_SW_WAR
	.align		4
.L_41:
        /*0074*/ 	.byte	0x04, 0x36
        /*0076*/ 	.short	(.L_43 - .L_42)
.L_42:
        /*0078*/ 	.word	0x00000008
.L_43:


//--------------------- .nv.callgraph             --------------------------
	.section	.nv.callgraph,"",@"SHT_CUDA_CALLGRAPH"
	.align	4
	.sectionentsize	8
	.align		4
        /*0000*/ 	.word	0x00000000
	.align		4
        /*0004*/ 	.word	0xffffffff
	.align		4
        /*0008*/ 	.word	0x00000000
	.align		4
        /*000c*/ 	.word	0xfffffffe
	.align		4
        /*0010*/ 	.word	0x00000000
	.align		4
        /*0014*/ 	.word	0xfffffffd
	.align		4
        /*0018*/ 	.word	0x00000000
	.align		4
        /*001c*/ 	.word	0xfffffffc


//--------------------- .text._Z15vector_add_vec2PK6float2S1_PS_m --------------------------
	.section	.text._Z15vector_add_vec2PK6float2S1_PS_m,"ax",@progbits
	.align	128
        .global         _Z15vector_add_vec2PK6float2S1_PS_m
        .type           _Z15vector_add_vec2PK6float2S1_PS_m,@function
        .size           _Z15vector_add_vec2PK6float2S1_PS_m,(.L_x_2 - _Z15vector_add_vec2PK6float2S1_PS_m)
        .other          _Z15vector_add_vec2PK6float2S1_PS_m,@"STO_CUDA_ENTRY STV_DEFAULT"
_Z15vector_add_vec2PK6float2S1_PS_m:
.text._Z15vector_add_vec2PK6float2S1_PS_m:
[----:B------:R-:W-:Y:S01]  /*0000*/  LDC R1, c[0x0][0x37c] ;  /* 0x0000df00ff017b82 */ /* 0x000fe20000000800 */
[----:B------:R-:W0:Y:S07]  /*0010*/  S2R R3, SR_TID.X ;  /* 0x0000000000037919 */ /* 0x000e2e0000002100 */
[----:B------:R-:W0:Y:S01]  /*0020*/  S2UR UR4, SR_CTAID.X ;  /* 0x00000000000479c3 */ /* 0x000e220000002500 */
[----:B------:R-:W1:Y:S07]  /*0030*/  LDCU.64 UR8, c[0x0][0x398] ;  /* 0x00007300ff0877ac */ /* 0x000e6e0008000a00 */
[----:B------:R-:W0:Y:S02]  /*0040*/  LDC R0, c[0x0][0x360] ;  /* 0x0000d800ff007b82 */ /* 0x000e240000000800 */
[----:B0-----:R-:W-:-:S05]  /*0050*/  IMAD R0, R0, UR4, R3 ;  /* 0x0000000400007c24 */ /* 0x001fca000f8e0203 */
[----:B-1----:R-:W-:Y:S02]  /*0060*/  ISETP.GE.U32.AND P0, PT, R0, UR8, PT ;  /* 0x0000000800007c0c */ /* 0x002fe4000bf06070 */
[----:B------:R-:W-:-:S04]  /*0070*/  SHF.R.S32.HI R3, RZ, 0x1f, R0 ;  /* 0x0000001fff037819 */ /* 0x000fc80000011400 */
[----:B------:R-:W-:-:S13]  /*0080*/  ISETP.GE.U32.AND.EX P0, PT, R3, UR9, PT, P0 ;  /* 0x0000000903007c0c */ /* 0x000fda000bf06100 */
[----:B------:R-:W-:Y:S05]  /*0090*/  @P0 EXIT ;  /* 0x000000000000094d */ /* 0x000fea0003800000 */
[----:B------:R-:W0:Y:S01]  /*00a0*/  LDCU.128 UR12, c[0x0][0x380] ;  /* 0x00007000ff0c77ac */ /* 0x000e220008000c00 */
[C---:B------:R-:W-:Y:S01]  /*00b0*/  IMAD.SHL.U32 R2, R0.reuse, 0x8, RZ ;  /* 0x0000000800027824 */ /* 0x040fe200078e00ff */
[----:B------:R-:W-:Y:S01]  /*00c0*/  SHF.L.U64.HI R8, R0, 0x3, R3 ;  /* 0x0000000300087819 */ /* 0x000fe20000010203 */
[----:B------:R-:W1:Y:S01]  /*00d0*/  LDCU.64 UR4, c[0x0][0x358] ;  /* 0x00006b00ff0477ac */ /* 0x000e620008000a00 */
[----:B------:R-:W2:Y:S02]  /*00e0*/  LDCU.64 UR10, c[0x0][0x390] ;  /* 0x00007200ff0a77ac */ /* 0x000ea40008000a00 */
[C---:B0-----:R-:W-:Y:S02]  /*00f0*/  IADD3 R4, P0, PT, R2.reuse, UR12, RZ ;  /* 0x0000000c02047c10 */ /* 0x041fe4000ff1e0ff */
[----:B------:R-:W-:Y:S02]  /*0100*/  IADD3 R6, P1, PT, R2, UR14, RZ ;  /* 0x0000000e02067c10 */ /* 0x000fe4000ff3e0ff */
[----:B------:R-:W-:-:S02]  /*0110*/  IADD3.X R5, PT, PT, R8, UR13, RZ, P0, !PT ;  /* 0x0000000d08057c10 */ /* 0x000fc400087fe4ff */
[----:B------:R-:W-:-:S04]  /*0120*/  IADD3.X R7, PT, PT, R8, UR15, RZ, P1, !PT ;  /* 0x0000000f08077c10 */ /* 0x000fc80008ffe4ff */
[----:B-1----:R-:W3:Y:S04]  /*0130*/  LDG.E.64.CONSTANT R4, desc[UR4][R4.64] ;  /* 0x0000000404047981 */ /* 0x002ee8000c1e9b00 */
[----:B------:R-:W3:Y:S01]  /*0140*/  LDG.E.64.CONSTANT R6, desc[UR4][R6.64] ;  /* 0x0000000406067981 */ /* 0x000ee2000c1e9b00 */
[----:B------:R-:W-:Y:S01]  /*0150*/  UIADD3 UR6, UP0, UPT, UR8, -0x1, URZ ;  /* 0xffffffff08067890 */ /* 0x000fe2000ff1e0ff */
[----:B--2---:R-:W-:-:S03]  /*0160*/  IADD3 R2, P1, PT, R2, UR10, RZ ;  /* 0x0000000a02027c10 */ /* 0x004fc6000ff3e0ff */
[----:B------:R-:W-:Y:S02]  /*0170*/  UIADD3.X UR7, UPT, UPT, UR9, -0x1, URZ, UP0, !UPT ;  /* 0xffffffff09077890 */ /* 0x000fe400087fe4ff */
[----:B------:R-:W-:-:S04]  /*0180*/  ISETP.LT.U32.AND P0, PT, R0, UR6, PT ;  /* 0x0000000600007c0c */ /* 0x000fc8000bf01070 */
[----:B------:R-:W-:-:S05]  /*0190*/  IMAD.U32 R0, RZ, RZ, UR7 ;  /* 0x00000007ff007e24 */ /* 0x000fca000f8e00ff */
[----:B------:R-:W-:Y:S02]  /*01a0*/  ISETP.GT.U32.AND.EX P0, PT, R0, R3, PT, P0 ;  /* 0x000000030000720c */ /* 0x000fe40003f04100 */
[----:B------:R-:W-:Y:S01]  /*01b0*/  IADD3.X R3, PT, PT, R8, UR11, RZ, P1, !PT ;  /* 0x0000000b08037c10 */ /* 0x000fe20008ffe4ff */
[----:B---3--:R-:W-:Y:S01]  /*01c0*/  FADD R8, R4, R6 ;  /* 0x0000000604087221 */ /* 0x008fe20000000000 */
[----:B------:R-:W-:-:S05]  /*01d0*/  FADD R9, R5, R7 ;  /* 0x0000000705097221 */ /* 0x000fca0000000000 */
[----:B------:R0:W-:Y:S04]  /*01e0*/  STG.E.64 desc[UR4][R2.64], R8 ;  /* 0x0000000802007986 */ /* 0x0001e8000c101b04 */
[----:B------:R-:W-:Y:S05]  /*01f0*/  @!P0 EXIT ;  /* 0x000000000000894d */ /* 0x000fea0003800000 */
[----:B------:R-:W-:Y:S01]  /*0200*/  FMUL R4, R4, R6 ;  /* 0x0000000604047220 */ /* 0x000fe20000400000 */
[----:B------:R-:W-:-:S05]  /*0210*/  FMUL R5, R5, R7 ;  /* 0x0000000705057220 */ /* 0x000fca0000400000 */
[----:B------:R-:W-:Y:S01]  /*0220*/  STG.E.64 desc[UR4][R2.64+0x8], R4 ;  /* 0x0000080402007986 */ /* 0x000fe2000c101b04 */
[----:B------:R-:W-:Y:S05]  /*0230*/  EXIT ;  /* 0x000000000000794d */ /* 0x000fea0003800000 */
.L_x_0:
[----:B------:R-:W-:-:S00]  /*0240*/  BRA `(.L_x_0) ;  /* 0xfffffffc00fc7947 */ /* 0x000fc0000383ffff */
[----:B------:R-:W-:-:S00]  /*0250*/  NOP ;  /* 0x0000000000007918 */ /* 0x000fc00000000000 */
        /* <DEDUP_REMOVED lines=10> */
.L_x_2:


//--------------------- .text._Z16vector_add_half2PK7__half2S1_PS_m --------------------------
	.section	.text._Z16vector_add_half2PK7__half2S1_PS_m,"ax",@progbits
	.align	128
        .global         _Z16vector_add_half2PK7__half2S1_PS_m
        .type           _Z16vector_add_half2PK7__half2S1_PS_m,@function
        .size           _Z16vector_add_half2PK7__half2S1_PS_m,(.L_x_3 - _Z16vector_add_half2PK7__half2S1_PS_m)
        .other          _Z16vector_add_half2PK7__half2S1_PS_m,@"STO_CUDA_ENTRY STV_DEFAULT"
_Z16vector_add_half2PK7__half2S1_PS_m:
.text._Z16vector_add_half2PK7__half2S1_PS_m:
        /* <DEDUP_REMOVED lines=19> */
[----:B-1----:R-:W3:Y:S04]  /*0130*/  LDG.E.CONSTANT R5, desc[UR4][R4.64] ;  /* 0x0000000404057981 */ /* 0x002ee8000c1e9900 */
[----:B------:R-:W3:Y:S01]  /*0140*/  LDG.E.CONSTANT R2, desc[UR4][R2.64] ;  /* 0x0000000402027981 */ /* 0x000ee2000c1e9900 */
[----:B--2---:R-:W-:-:S04]  /*0150*/  IADD3 R6, P0, PT, R6, UR6, RZ ;  /* 0x0000000606067c10 */ /* 0x004fc8000ff1e0ff */
[----:B------:R-:W-:Y:S01]  /*0160*/  IADD3.X R7, PT, PT, R0, UR7, RZ, P0, !PT ;  /* 0x0000000700077c10 */ /* 0x000fe200087fe4ff */
[----:B---3--:R-:W-:-:S05]  /*0170*/  HFMA2 R9, R2, 1, 1, R5 ;  /* 0x3c003c0002097831 */ /* 0x008fca0000000005 */
[----:B------:R-:W-:Y:S01]  /*0180*/  STG.E desc[UR4][R6.64], R9 ;  /* 0x0000000906007986 */ /* 0x000fe2000c101904 */
[----:B------:R-:W-:Y:S05]  /*0190*/  EXIT ;  /* 0x000000000000794d */ /* 0x000fea0003800000 */
.L_x_1:
        /* <DEDUP_REMOVED lines=14> */
.L_x_3:


//--------------------- .nv.shared.reserved.0     --------------------------
	.section	.nv.shared.reserved.0,"aw",@nobits
	.weak		__nv_reservedSMEM_offset_0_alias
	.size		__nv_reservedSMEM_offset_0_alias, 0, 64
	.other		__nv_reservedSMEM_offset_0_alias,@"STO_CUDA_RESERVED_SHARED STV_DEFAULT"
__nv_reservedSMEM_offset_0_alias:
	.zero		0
	.zero		64


//--------------------- .nv.constant0._Z15vector_add_vec2PK6float2S1_PS_m --------------------------
	.section	.nv.constant0._Z15vector_add_vec2PK6float2S1_PS_m,"a",@progbits
	.sectionflags	@""
	.align	4
.nv.constant0._Z15vector_add_vec2PK6float2S1_PS_m:
	.zero		928


//--------------------- .nv.constant0._Z16vector_add_half2PK7__half2S1_PS_m --------------------------
	.section	.nv.constant0._Z16vector_add_half2PK7__half2S1_PS_m,"a",@progbits
	.sectionflags	@""
	.align	4
.nv.constant0._Z16vector_add_half2PK7__half2S1_PS_m:
	.zero		928


//--------------------- SYMBOLS --------------------------

	.type		.nv.reservedSmem.offset0,@object
	.size		.nv.reservedSmem.offset0,0x4
